//
// Generated by NVIDIA NVVM Compiler
//
// Compiler Build ID: CL-36424714
// Cuda compilation tools, release 13.0, V13.0.88
// Based on NVVM 20.0.0
//

.version 9.0
.target sm_100
.address_size 64

	// .globl	_Z14fibonacci_cudaPii

.visible .entry _Z14fibonacci_cudaPii(
	.param .u64 .ptr .align 1 _Z14fibonacci_cudaPii_param_0,
	.param .u32 _Z14fibonacci_cudaPii_param_1
)
{
	.reg .pred 	%p<9>;
	.reg .b32 	%r<46>;
	.reg .b64 	%rd<5>;

	ld.param.u64 	%rd1, [_Z14fibonacci_cudaPii_param_0];
	ld.param.u32 	%r21, [_Z14fibonacci_cudaPii_param_1];
	mov.u32 	%r22, %tid.x;
	mov.u32 	%r23, %ntid.x;
	mov.u32 	%r24, %ctaid.x;
	mad.lo.s32 	%r1, %r23, %r24, %r22;
	setp.ge.s32 	%p1, %r1, %r21;
	@%p1 bra 	$L__BB0_11;
	setp.eq.s32 	%p2, %r1, 0;
	mov.u32 	%r45, %r1;
	@%p2 bra 	$L__BB0_10;
	setp.eq.s32 	%p3, %r1, 1;
	@%p3 bra 	$L__BB0_12;
	setp.lt.s32 	%p4, %r1, 2;
	mov.b32 	%r45, 1;
	@%p4 bra 	$L__BB0_10;
	add.s32 	%r2, %r1, -1;
	add.s32 	%r30, %r1, -2;
	and.b32  	%r3, %r2, 3;
	setp.lt.u32 	%p5, %r30, 3;
	mov.b32 	%r45, 1;
	mov.b32 	%r40, 0;
	@%p5 bra 	$L__BB0_7;
	and.b32  	%r33, %r2, -4;
	neg.s32 	%r36, %r33;
	mov.b32 	%r45, 1;
	mov.b32 	%r40, 0;
$L__BB0_6:
	add.s32 	%r34, %r40, %r45;
	add.s32 	%r35, %r34, %r45;
	add.s32 	%r40, %r35, %r34;
	add.s32 	%r45, %r40, %r35;
	add.s32 	%r36, %r36, 4;
	setp.ne.s32 	%p6, %r36, 0;
	@%p6 bra 	$L__BB0_6;
$L__BB0_7:
	setp.eq.s32 	%p7, %r3, 0;
	@%p7 bra 	$L__BB0_10;
	neg.s32 	%r42, %r3;
$L__BB0_9:
	.pragma "nounroll";
	mov.u32 	%r17, %r45;
	add.s32 	%r45, %r40, %r17;
	add.s32 	%r42, %r42, 1;
	setp.ne.s32 	%p8, %r42, 0;
	mov.u32 	%r40, %r17;
	@%p8 bra 	$L__BB0_9;
$L__BB0_10:
	cvta.to.global.u64 	%rd2, %rd1;
	mul.wide.s32 	%rd3, %r1, 4;
	add.s64 	%rd4, %rd2, %rd3;
	st.global.u32 	[%rd4], %r45;
$L__BB0_11:
	ret;
$L__BB0_12:
	mov.b32 	%r45, 1;
	bra.uni 	$L__BB0_10;

}


// ===== COMPILED SASS (sm_100) =====

	.target	sm_100

	.elftype	@"ET_EXEC"


//--------------------- .note.nv.tkinfo           --------------------------
	.section	.note.nv.tkinfo,"",@"SHT_NOTE"
	.sectionflags	@"SHF_NOTE_NV_TKINFO"
	.tkinfo
        /*0018*/ 	.word	0x00000002
        /*0030*/ 	.string	""
        /*0030*/ 	.string	"ptxas"
        /*0030*/ 	.string	"Cuda compilation tools, release 13.0, V13.0.88"
        /*0030*/ 	.string	"Build cuda_13.0.r13.0/compiler.36424714_0"
        /*0030*/ 	.string	"-arch sm_100 -m 64 "



//--------------------- .note.nv.cuinfo           --------------------------
	.section	.note.nv.cuinfo,"",@"SHT_NOTE"
	.sectionflags	@"SHF_NOTE_NV_CUINFO"
        /*0018*/ 	.short	0x0002
        /*001a*/ 	.short	0x0064
        /*001c*/ 	.short	0x0082
	.zero		2


//--------------------- .nv.info                  --------------------------
	.section	.nv.info,"",@"SHT_CUDA_INFO"
	.align	4


	//----- nvinfo : EIATTR_REGCOUNT
	.align		4
        /*0000*/ 	.byte	0x04, 0x2f
        /*0002*/ 	.short	(.L_1 - .L_0)
	.align		4
.L_0:
        /*0004*/ 	.word	index@(_Z14fibonacci_cudaPii)
        /*0008*/ 	.word	0x00000009


	//----- nvinfo : EIATTR_FRAME_SIZE
	.align		4
.L_1:
        /*000c*/ 	.byte	0x04, 0x11
        /*000e*/ 	.short	(.L_3 - .L_2)
	.align		4
.L_2:
        /*0010*/ 	.word	index@(_Z14fibonacci_cudaPii)
        /*0014*/ 	.word	0x00000000


	//----- nvinfo : EIATTR_MIN_STACK_SIZE
	.align		4
.L_3:
        /*0018*/ 	.byte	0x04, 0x12
        /*001a*/ 	.short	(.L_5 - .L_4)
	.align		4
.L_4:
        /*001c*/ 	.word	index@(_Z14fibonacci_cudaPii)
        /*0020*/ 	.word	0x00000000
.L_5:


//--------------------- .nv.compat                --------------------------
	.section	.nv.compat,"",@"SHT_CUDA_COMPAT_INFO"
	.align	4
        /*0000*/ 	.byte	0x02, 0x09, 0x00, 0x00, 0x02, 0x02, 0x01, 0x00, 0x02, 0x05, 0x05, 0x00, 0x03, 0x07, 0x01, 0x01
        /*0010*/ 	.byte	0x02, 0x03, 0x00, 0x00, 0x02, 0x06, 0x01, 0x00, 0x04, 0x0b, 0x08, 0x00, 0x09, 0x00, 0x00, 0x00
        /*0020*/ 	.byte	0x00, 0x00, 0x00, 0x00


//--------------------- .nv.info._Z14fibonacci_cudaPii --------------------------
	.section	.nv.info._Z14fibonacci_cudaPii,"",@"SHT_CUDA_INFO"
	.sectionflags	@""
	.align	4


	//----- nvinfo : EIATTR_CUDA_API_VERSION
	.align		4
        /*0000*/ 	.byte	0x04, 0x37
        /*0002*/ 	.short	(.L_7 - .L_6)
.L_6:
        /*0004*/ 	.word	0x00000082


	//----- nvinfo : EIATTR_KPARAM_INFO
	.align		4
.L_7:
        /*0008*/ 	.byte	0x04, 0x17
        /*000a*/ 	.short	(.L_9 - .L_8)
.L_8:
        /*000c*/ 	.word	0x00000000
        /*0010*/ 	.short	0x0001
        /*0012*/ 	.short	0x0008
        /*0014*/ 	.byte	0x00, 0xf0, 0x11, 0x00


	//----- nvinfo : EIATTR_KPARAM_INFO
	.align		4
.L_9:
        /*0018*/ 	.byte	0x04, 0x17
        /*001a*/ 	.short	(.L_11 - .L_10)
.L_10:
        /*001c*/ 	.word	0x00000000
        /*0020*/ 	.short	0x0000
        /*0022*/ 	.short	0x0000
        /*0024*/ 	.byte	0x00, 0xf5, 0x21, 0x00


	//----- nvinfo : EIATTR_SPARSE_MMA_MASK
	.align		4
.L_11:
        /*0028*/ 	.byte	0x03, 0x50
        /*002a*/ 	.short	0x0000


	//----- nvinfo : EIATTR_MAXREG_COUNT
	.align		4
        /*002c*/ 	.byte	0x03, 0x1b
        /*002e*/ 	.short	0x00ff


	//----- nvinfo : EIATTR_MERCURY_ISA_VERSION
	.align		4
        /*0030*/ 	.byte	0x03, 0x5f
        /*0032*/ 	.short	0x0101


	//----- nvinfo : EIATTR_VRC_CTA_INIT_COUNT
	.align		4
        /*0034*/ 	.byte	0x02, 0x4a
	.zero		1
	.zero		1


	//----- nvinfo : EIATTR_EXIT_INSTR_OFFSETS
	.align		4
        /*0038*/ 	.byte	0x04, 0x1c
        /*003a*/ 	.short	(.L_13 - .L_12)


	//   ....[0]....
.L_12:
        /*003c*/ 	.word	0x00000070


	//   ....[1]....
        /*0040*/ 	.word	0x00000610


	//----- nvinfo : EIATTR_CRS_STACK_SIZE
	.align		4
.L_13:
        /*0044*/ 	.byte	0x04, 0x1e
        /*0046*/ 	.short	(.L_15 - .L_14)
.L_14:
        /*0048*/ 	.word	0x00000000


	//----- nvinfo : EIATTR_CBANK_PARAM_SIZE
	.align		4
.L_15:
        /*004c*/ 	.byte	0x03, 0x19
        /*004e*/ 	.short	0x000c


	//----- nvinfo : EIATTR_PARAM_CBANK
	.align		4
        /*0050*/ 	.byte	0x04, 0x0a
        /*0052*/ 	.short	(.L_17 - .L_16)
	.align		4
.L_16:
        /*0054*/ 	.word	index@(.nv.constant0._Z14fibonacci_cudaPii)
        /*0058*/ 	.short	0x0380
        /*005a*/ 	.short	0x000c


	//----- nvinfo : EIATTR_SW_WAR
	.align		4
.L_17:
        /*005c*/ 	.byte	0x04, 0x36
        /*005e*/ 	.short	(.L_19 - .L_18)
.L_18:
        /*0060*/ 	.word	0x00000008
.L_19:


//--------------------- .nv.callgraph             --------------------------
	.section	.nv.callgraph,"",@"SHT_CUDA_CALLGRAPH"
	.align	4
	.sectionentsize	8
	.align		4
        /*0000*/ 	.word	0x00000000
	.align		4
        /*0004*/ 	.word	0xffffffff
	.align		4
        /*0008*/ 	.word	0x00000000
	.align		4
        /*000c*/ 	.word	0xfffffffe
	.align		4
        /*0010*/ 	.word	0x00000000
	.align		4
        /*0014*/ 	.word	0xfffffffd
	.align		4
        /*0018*/ 	.word	0x00000000
	.align		4
        /*001c*/ 	.word	0xfffffffc


//--------------------- .text._Z14fibonacci_cudaPii --------------------------
	.section	.text._Z14fibonacci_cudaPii,"ax",@progbits
	.align	128
        .global         _Z14fibonacci_cudaPii
        .type           _Z14fibonacci_cudaPii,@function
        .size           _Z14fibonacci_cudaPii,(.L_x_12 - _Z14fibonacci_cudaPii)
        .other          _Z14fibonacci_cudaPii,@"STO_CUDA_ENTRY STV_DEFAULT"
_Z14fibonacci_cudaPii:
.text._Z14fibonacci_cudaPii:
[----:B------:R-:W-:Y:S01]  /*0000*/  LDC R1, c[0x0][0x37c] ;  /* 0x0000df00ff017b82 */ /* 0x000fe20000000800 */
[----:B------:R-:W0:Y:S01]  /*0010*/  S2R R0, SR_TID.X ;  /* 0x0000000000007919 */ /* 0x000e220000002100 */
[----:B------:R-:W0:Y:S01]  /*0020*/  LDCU UR4, c[0x0][0x360] ;  /* 0x00006c00ff0477ac */ /* 0x000e220008000800 */
[----:B------:R-:W0:Y:S01]  /*0030*/  S2R R3, SR_CTAID.X ;  /* 0x0000000000037919 */ /* 0x000e220000002500 */
[----:B------:R-:W1:Y:S01]  /*0040*/  LDCU UR5, c[0x0][0x388] ;  /* 0x00007100ff0577ac */ /* 0x000e620008000800 */
[----:B0-----:R-:W-:-:S05]  /*0050*/  IMAD R0, R3, UR4, R0 ;  /* 0x0000000403007c24 */ /* 0x001fca000f8e0200 */
[----:B-1----:R-:W-:-:S13]  /*0060*/  ISETP.GE.AND P0, PT, R0, UR5, PT ;  /* 0x0000000500007c0c */ /* 0x002fda000bf06270 */
[----:B------:R-:W-:Y:S05]  /*0070*/  @P0 EXIT ;  /* 0x000000000000094d */ /* 0x000fea0003800000 */
[----:B------:R-:W-:Y:S01]  /*0080*/  ISETP.NE.AND P0, PT, R0, RZ, PT ;  /* 0x000000ff0000720c */ /* 0x000fe20003f05270 */
[----:B------:R-:W0:Y:S01]  /*0090*/  LDCU.64 UR4, c[0x0][0x358] ;  /* 0x00006b00ff0477ac */ /* 0x000e220008000a00 */
[----:B------:R-:W-:Y:S01]  /*00a0*/  BSSY.RECONVERGENT B1, `(.L_x_0) ;  /* 0x0000053000017945 */ /* 0x000fe20003800200 */
[----:B------:R-:W-:-:S10]  /*00b0*/  IMAD.MOV.U32 R5, RZ, RZ, R0 ;  /* 0x000000ffff057224 */ /* 0x000fd400078e0000 */
[----:B------:R-:W-:Y:S05]  /*00c0*/  @!P0 BRA `(.L_x_1) ;  /* 0x0000000400408947 */ /* 0x000fea0003800000 */
[----:B------:R-:W-:-:S13]  /*00d0*/  ISETP.NE.AND P0, PT, R0, 0x1, PT ;  /* 0x000000010000780c */ /* 0x000fda0003f05270 */
[----:B------:R-:W-:Y:S01]  /*00e0*/  @!P0 IMAD.MOV.U32 R5, RZ, RZ, 0x1 ;  /* 0x00000001ff058424 */ /* 0x000fe200078e00ff */
[----:B------:R-:W-:Y:S06]  /*00f0*/  @!P0 BRA `(.L_x_1) ;  /* 0x0000000400348947 */ /* 0x000fec0003800000 */
[----:B------:R-:W-:Y:S01]  /*0100*/  ISETP.GE.AND P0, PT, R0, 0x2, PT ;  /* 0x000000020000780c */ /* 0x000fe20003f06270 */
[----:B------:R-:W-:-:S12]  /*0110*/  HFMA2 R5, -RZ, RZ, 0, 5.9604644775390625e-08 ;  /* 0x00000001ff057431 */ /* 0x000fd800000001ff */
[----:B------:R-:W-:Y:S05]  /*0120*/  @!P0 BRA `(.L_x_1) ;  /* 0x0000000400288947 */ /* 0x000fea0003800000 */
[C---:B------:R-:W-:Y:S01]  /*0130*/  VIADD R2, R0.reuse, 0xfffffffe ;  /* 0xfffffffe00027836 */ /* 0x040fe20000000000 */
[----:B------:R-:W-:Y:S01]  /*0140*/  BSSY.RECONVERGENT B0, `(.L_x_2) ;  /* 0x000003f000007945 */ /* 0x000fe20003800200 */
[----:B------:R-:W-:Y:S01]  /*0150*/  VIADD R3, R0, 0xffffffff ;  /* 0xffffffff00037836 */ /* 0x000fe20000000000 */
[----:B------:R-:W-:Y:S01]  /*0160*/  MOV R5, 0x1 ;  /* 0x0000000100057802 */ /* 0x000fe20000000f00 */
[----:B------:R-:W-:Y:S01]  /*0170*/  IMAD.MOV.U32 R4, RZ, RZ, RZ ;  /* 0x000000ffff047224 */ /* 0x000fe200078e00ff */
[----:B------:R-:W-:Y:S02]  /*0180*/  ISETP.GE.U32.AND P0, PT, R2, 0x3, PT ;  /* 0x000000030200780c */ /* 0x000fe40003f06070 */
[----:B------:R-:W-:-:S11]  /*0190*/  LOP3.LUT R2, R3, 0x3, RZ, 0xc0, !PT ;  /* 0x0000000303027812 */ /* 0x000fd600078ec0ff */
[----:B------:R-:W-:Y:S05]  /*01a0*/  @!P0 BRA `(.L_x_3) ;  /* 0x0000000000e08947 */ /* 0x000fea0003800000 */
[----:B------:R-:W-:Y:S01]  /*01b0*/  LOP3.LUT R3, R3, 0xfffffffc, RZ, 0xc0, !PT ;  /* 0xfffffffc03037812 */ /* 0x000fe200078ec0ff */
[----:B------:R-:W-:Y:S01]  /*01c0*/  IMAD.MOV.U32 R4, RZ, RZ, RZ ;  /* 0x000000ffff047224 */ /* 0x000fe200078e00ff */
[----:B------:R-:W-:-:S03]  /*01d0*/  MOV R5, 0x1 ;  /* 0x0000000100057802 */ /* 0x000fc60000000f00 */
[----:B------:R-:W-:-:S05]  /*01e0*/  IMAD.MOV R3, RZ, RZ, -R3 ;  /* 0x000000ffff037224 */ /* 0x000fca00078e0a03 */
[----:B------:R-:W-:-:S13]  /*01f0*/  ISETP.GE.AND P0, PT, R3, RZ, PT ;  /* 0x000000ff0300720c */ /* 0x000fda0003f06270 */
[----:B------:R-:W-:Y:S05]  /*0200*/  @P0 BRA `(.L_x_4) ;  /* 0x0000000000ac0947 */ /* 0x000fea0003800000 */
[----:B------:R-:W-:Y:S01]  /*0210*/  IMAD.MOV R6, RZ, RZ, -R3 ;  /* 0x000000ffff067224 */ /* 0x000fe200078e0a03 */
[----:B------:R-:W-:Y:S01]  /*0220*/  BSSY.RECONVERGENT B2, `(.L_x_5) ;  /* 0x0000018000027945 */ /* 0x000fe20003800200 */
[----:B------:R-:W-:-:S03]  /*0230*/  PLOP3.LUT P0, PT, PT, PT, PT, 0x80, 0x8 ;  /* 0x000000000008781c */ /* 0x000fc60003f0f070 */
[----:B------:R-:W-:-:S13]  /*0240*/  ISETP.GT.AND P1, PT, R6, 0xc, PT ;  /* 0x0000000c0600780c */ /* 0x000fda0003f24270 */
[----:B------:R-:W-:Y:S05]  /*0250*/  @!P1 BRA `(.L_x_6) ;  /* 0x0000000000509947 */ /* 0x000fea0003800000 */
[----:B------:R-:W-:-:S13]  /*0260*/  PLOP3.LUT P0, PT, PT, PT, PT, 0x8, 0x80 ;  /* 0x000000000080781c */ /* 0x000fda0003f0e170 */
.L_x_7:
[----:B------:R-:W-:Y:S01]  /*0270*/  IADD3 R4, PT, PT, R4, R5, RZ ;  /* 0x0000000504047210 */ /* 0x000fe20007ffe0ff */
[----:B------:R-:W-:-:S04]  /*0280*/  VIADD R3, R3, 0x10 ;  /* 0x0000001003037836 */ /* 0x000fc80000000000 */
[----:B------:R-:W-:Y:S01]  /*0290*/  IMAD.IADD R5, R4, 0x1, R5 ;  /* 0x0000000104057824 */ /* 0x000fe200078e0205 */
[----:B------:R-:W-:-:S03]  /*02a0*/  ISETP.GE.AND P1, PT, R3, -0xc, PT ;  /* 0xfffffff40300780c */ /* 0x000fc60003f26270 */
[----:B------:R-:W-:-:S05]  /*02b0*/  IMAD.IADD R4, R4, 0x1, R5 ;  /* 0x0000000104047824 */ /* 0x000fca00078e0205 */
[----:B------:R-:W-:-:S05]  /*02c0*/  IADD3 R5, PT, PT, R5, R4, RZ ;  /* 0x0000000405057210 */ /* 0x000fca0007ffe0ff */
[----:B------:R-:W-:-:S04]  /*02d0*/  IMAD.IADD R4, R4, 0x1, R5 ;  /* 0x0000000104047824 */ /* 0x000fc800078e0205 */
        /* <DEDUP_REMOVED lines=8> */
[----:B------:R-:W-:-:S05]  /*0360*/  IMAD.IADD R5, R5, 0x1, R4 ;  /* 0x0000000105057824 */ /* 0x000fca00078e0204 */
[----:B------:R-:W-:-:S05]  /*0370*/  IADD3 R4, PT, PT, R4, R5, RZ ;  /* 0x0000000504047210 */ /* 0x000fca0007ffe0ff */
[----:B------:R-:W-:Y:S01]  /*0380*/  IMAD.IADD R5, R5, 0x1, R4 ;  /* 0x0000000105057824 */ /* 0x000fe200078e0204 */
[----:B------:R-:W-:Y:S06]  /*0390*/  @!P1 BRA `(.L_x_7) ;  /* 0xfffffffc00b49947 */ /* 0x000fec000383ffff */
.L_x_6:
[----:B0-----:R-:W-:Y:S05]  /*03a0*/  BSYNC.RECONVERGENT B2 ;  /* 0x0000000000027941 */ /* 0x001fea0003800200 */
.L_x_5:
[----:B------:R-:W-:Y:S01]  /*03b0*/  IMAD.MOV R6, RZ, RZ, -R3 ;  /* 0x000000ffff067224 */ /* 0x000fe200078e0a03 */
[----:B------:R-:W-:Y:S04]  /*03c0*/  BSSY.RECONVERGENT B2, `(.L_x_8) ;  /* 0x000000d000027945 */ /* 0x000fe80003800200 */
[----:B------:R-:W-:-:S13]  /*03d0*/  ISETP.GT.AND P1, PT, R6, 0x4, PT ;  /* 0x000000040600780c */ /* 0x000fda0003f24270 */
[----:B------:R-:W-:Y:S05]  /*03e0*/  @!P1 BRA `(.L_x_9) ;  /* 0x0000000000289947 */ /* 0x000fea0003800000 */
[----:B------:R-:W-:Y:S01]  /*03f0*/  IADD3 R4, PT, PT, R5, R4, RZ ;  /* 0x0000000405047210 */ /* 0x000fe20007ffe0ff */
[----:B------:R-:W-:Y:S01]  /*0400*/  VIADD R3, R3, 0x8 ;  /* 0x0000000803037836 */ /* 0x000fe20000000000 */
[----:B------:R-:W-:-:S03]  /*0410*/  PLOP3.LUT P0, PT, PT, PT, PT, 0x8, 0x80 ;  /* 0x000000000080781c */ /* 0x000fc60003f0e170 */
[----:B------:R-:W-:-:S04]  /*0420*/  IMAD.IADD R5, R5, 0x1, R4 ;  /* 0x0000000105057824 */ /* 0x000fc800078e0204 */
[----:B------:R-:W-:-:S05]  /*0430*/  IMAD.IADD R4, R4, 0x1, R5 ;  /* 0x0000000104047824 */ /* 0x000fca00078e0205 */
[----:B------:R-:W-:-:S05]  /*0440*/  IADD3 R5, PT, PT, R5, R4, RZ ;  /* 0x0000000405057210 */ /* 0x000fca0007ffe0ff */
[----:B------:R-:W-:-:S04]  /*0450*/  IMAD.IADD R4, R4, 0x1, R5 ;  /* 0x0000000104047824 */ /* 0x000fc800078e0205 */
[----:B------:R-:W-:-:S05]  /*0460*/  IMAD.IADD R5, R5, 0x1, R4 ;  /* 0x0000000105057824 */ /* 0x000fca00078e0204 */
[----:B------:R-:W-:-:S05]  /*0470*/  IADD3 R4, PT, PT, R4, R5, RZ ;  /* 0x0000000504047210 */ /* 0x000fca0007ffe0ff */
[----:B------:R-:W-:-:S07]  /*0480*/  IMAD.IADD R5, R5, 0x1, R4 ;  /* 0x0000000105057824 */ /* 0x000fce00078e0204 */
.L_x_9:
[----:B------:R-:W-:Y:S05]  /*0490*/  BSYNC.RECONVERGENT B2 ;  /* 0x0000000000027941 */ /* 0x000fea0003800200 */
.L_x_8:
[----:B------:R-:W-:-:S13]  /*04a0*/  ISETP.NE.OR P0, PT, R3, RZ, P0 ;  /* 0x000000ff0300720c */ /* 0x000fda0000705670 */
[----:B------:R-:W-:Y:S05]  /*04b0*/  @!P0 BRA `(.L_x_3) ;  /* 0x00000000001c8947 */ /* 0x000fea0003800000 */
.L_x_4:
[----:B------:R-:W-:Y:S01]  /*04c0*/  VIADD R3, R3, 0x4 ;  /* 0x0000000403037836 */ /* 0x000fe20000000000 */
[----:B------:R-:W-:-:S04]  /*04d0*/  IADD3 R4, PT, PT, R4, R5, RZ ;  /* 0x0000000504047210 */ /* 0x000fc80007ffe0ff */
[----:B------:R-:W-:Y:S01]  /*04e0*/  ISETP.NE.AND P0, PT, R3, RZ, PT ;  /* 0x000000ff0300720c */ /* 0x000fe20003f05270 */
[----:B------:R-:W-:-:S05]  /*04f0*/  IMAD.IADD R5, R4, 0x1, R5 ;  /* 0x0000000104057824 */ /* 0x000fca00078e0205 */
[----:B------:R-:W-:-:S05]  /*0500*/  IADD3 R4, PT, PT, R4, R5, RZ ;  /* 0x0000000504047210 */ /* 0x000fca0007ffe0ff */
[----:B------:R-:W-:Y:S02]  /*0510*/  IMAD.IADD R5, R5, 0x1, R4 ;  /* 0x0000000105057824 */ /* 0x000fe400078e0204 */
[----:B------:R-:W-:Y:S05]  /*0520*/  @P0 BRA `(.L_x_4) ;  /* 0xfffffffc00e40947 */ /* 0x000fea000383ffff */
.L_x_3:
[----:B0-----:R-:W-:Y:S05]  /*0530*/  BSYNC.RECONVERGENT B0 ;  /* 0x0000000000007941 */ /* 0x001fea0003800200 */
.L_x_2:
[----:B------:R-:W-:-:S13]  /*0540*/  ISETP.NE.AND P0, PT, R2, RZ, PT ;  /* 0x000000ff0200720c */ /* 0x000fda0003f05270 */
[----:B------:R-:W-:Y:S05]  /*0550*/  @!P0 BRA `(.L_x_1) ;  /* 0x00000000001c8947 */ /* 0x000fea0003800000 */
[----:B------:R-:W-:-:S07]  /*0560*/  IADD3 R2, PT, PT, -R2, RZ, RZ ;  /* 0x000000ff02027210 */ /* 0x000fce0007ffe1ff */
.L_x_10:
[----:B------:R-:W-:Y:S01]  /*0570*/  VIADD R2, R2, 0x1 ;  /* 0x0000000102027836 */ /* 0x000fe20000000000 */
[----:B------:R-:W-:Y:S01]  /*0580*/  MOV R3, R5 ;  /* 0x0000000500037202 */ /* 0x000fe20000000f00 */
[----:B------:R-:W-:-:S03]  /*0590*/  IMAD.IADD R5, R4, 0x1, R5 ;  /* 0x0000000104057824 */ /* 0x000fc600078e0205 */
[----:B------:R-:W-:Y:S02]  /*05a0*/  ISETP.NE.AND P0, PT, R2, RZ, PT ;  /* 0x000000ff0200720c */ /* 0x000fe40003f05270 */
[----:B------:R-:W-:-:S11]  /*05b0*/  MOV R4, R3 ;  /* 0x0000000300047202 */ /* 0x000fd60000000f00 */
[----:B------:R-:W-:Y:S05]  /*05c0*/  @P0 BRA `(.L_x_10) ;  /* 0xfffffffc00e80947 */ /* 0x000fea000383ffff */
.L_x_1:
[----:B0-----:R-:W-:Y:S05]  /*05d0*/  BSYNC.RECONVERGENT B1 ;  /* 0x0000000000017941 */ /* 0x001fea0003800200 */
.L_x_0:
[----:B------:R-:W0:Y:S02]  /*05e0*/  LDC.64 R2, c[0x0][0x380] ;  /* 0x0000e000ff027b82 */ /* 0x000e240000000a00 */
[----:B0-----:R-:W-:-:S05]  /*05f0*/  IMAD.WIDE R2, R0, 0x4, R2 ;  /* 0x0000000400027825 */ /* 0x001fca00078e0202 */
[----:B------:R-:W-:Y:S01]  /*0600*/  STG.E desc[UR4][R2.64], R5 ;  /* 0x0000000502007986 */ /* 0x000fe2000c101904 */
[----:B------:R-:W-:Y:S05]  /*0610*/  EXIT ;  /* 0x000000000000794d */ /* 0x000fea0003800000 */
.L_x_11:
[----:B------:R-:W-:-:S00]  /*0620*/  BRA `(.L_x_11) ;  /* 0xfffffffc00fc7947 */ /* 0x000fc0000383ffff */
[----:B------:R-:W-:-:S00]  /*0630*/  NOP ;  /* 0x0000000000007918 */ /* 0x000fc00000000000 */
        /* <DEDUP_REMOVED lines=12> */
.L_x_12:


//--------------------- .nv.shared.reserved.0     --------------------------
	.section	.nv.shared.reserved.0,"aw",@nobits
	.weak		__nv_reservedSMEM_offset_0_alias
	.size		__nv_reservedSMEM_offset_0_alias, 0, 64
	.other		__nv_reservedSMEM_offset_0_alias,@"STO_CUDA_RESERVED_SHARED STV_DEFAULT"
__nv_reservedSMEM_offset_0_alias:
	.zero		0
	.zero		64


//--------------------- .nv.constant0._Z14fibonacci_cudaPii --------------------------
	.section	.nv.constant0._Z14fibonacci_cudaPii,"a",@progbits
	.sectionflags	@""
	.align	4
.nv.constant0._Z14fibonacci_cudaPii:
	.zero		908


//--------------------- SYMBOLS --------------------------

	.type		.nv.reservedSmem.offset0,@object
	.size		.nv.reservedSmem.offset0,0x4
